//
// Generated by NVIDIA NVVM Compiler
//
// Compiler Build ID: CL-36424714
// Cuda compilation tools, release 13.0, V13.0.88
// Based on NVVM 20.0.0
//

.version 9.0
.target sm_100
.address_size 64

	// .globl	JCudaVectorAddKernel

.visible .entry JCudaVectorAddKernel(
	.param .u32 JCudaVectorAddKernel_param_0,
	.param .u64 .ptr .align 1 JCudaVectorAddKernel_param_1,
	.param .u64 .ptr .align 1 JCudaVectorAddKernel_param_2,
	.param .u64 .ptr .align 1 JCudaVectorAddKernel_param_3
)
{
	.reg .pred 	%p<2>;
	.reg .b32 	%r<9>;
	.reg .b64 	%rd<11>;

	ld.param.u32 	%r2, [JCudaVectorAddKernel_param_0];
	ld.param.u64 	%rd1, [JCudaVectorAddKernel_param_1];
	ld.param.u64 	%rd2, [JCudaVectorAddKernel_param_2];
	ld.param.u64 	%rd3, [JCudaVectorAddKernel_param_3];
	mov.u32 	%r3, %ctaid.x;
	mov.u32 	%r4, %ntid.x;
	mov.u32 	%r5, %tid.x;
	mad.lo.s32 	%r1, %r3, %r4, %r5;
	setp.ge.s32 	%p1, %r1, %r2;
	@%p1 bra 	$L__BB0_2;
	cvta.to.global.u64 	%rd4, %rd1;
	cvta.to.global.u64 	%rd5, %rd2;
	cvta.to.global.u64 	%rd6, %rd3;
	mul.wide.s32 	%rd7, %r1, 4;
	add.s64 	%rd8, %rd4, %rd7;
	ld.global.u32 	%r6, [%rd8];
	add.s64 	%rd9, %rd5, %rd7;
	ld.global.u32 	%r7, [%rd9];
	add.s32 	%r8, %r7, %r6;
	add.s64 	%rd10, %rd6, %rd7;
	st.global.u32 	[%rd10], %r8;
$L__BB0_2:
	ret;

}


// ===== COMPILED SASS (sm_100) =====

	.target	sm_100

	.elftype	@"ET_EXEC"


//--------------------- .note.nv.tkinfo           --------------------------
	.section	.note.nv.tkinfo,"",@"SHT_NOTE"
	.sectionflags	@"SHF_NOTE_NV_TKINFO"
	.tkinfo
        /*0018*/ 	.word	0x00000002
        /*0030*/ 	.string	""
        /*0030*/ 	.string	"ptxas"
        /*0030*/ 	.string	"Cuda compilation tools, release 13.0, V13.0.88"
        /*0030*/ 	.string	"Build cuda_13.0.r13.0/compiler.36424714_0"
        /*0030*/ 	.string	"-arch sm_100 -m 64 "



//--------------------- .note.nv.cuinfo           --------------------------
	.section	.note.nv.cuinfo,"",@"SHT_NOTE"
	.sectionflags	@"SHF_NOTE_NV_CUINFO"
        /*0018*/ 	.short	0x0002
        /*001a*/ 	.short	0x0064
        /*001c*/ 	.short	0x0082
	.zero		2


//--------------------- .nv.info                  --------------------------
	.section	.nv.info,"",@"SHT_CUDA_INFO"
	.align	4


	//----- nvinfo : EIATTR_REGCOUNT
	.align		4
        /*0000*/ 	.byte	0x04, 0x2f
        /*0002*/ 	.short	(.L_1 - .L_0)
	.align		4
.L_0:
        /*0004*/ 	.word	index@(JCudaVectorAddKernel)
        /*0008*/ 	.word	0x0000000c


	//----- nvinfo : EIATTR_FRAME_SIZE
	.align		4
.L_1:
        /*000c*/ 	.byte	0x04, 0x11
        /*000e*/ 	.short	(.L_3 - .L_2)
	.align		4
.L_2:
        /*0010*/ 	.word	index@(JCudaVectorAddKernel)
        /*0014*/ 	.word	0x00000000


	//----- nvinfo : EIATTR_MIN_STACK_SIZE
	.align		4
.L_3:
        /*0018*/ 	.byte	0x04, 0x12
        /*001a*/ 	.short	(.L_5 - .L_4)
	.align		4
.L_4:
        /*001c*/ 	.word	index@(JCudaVectorAddKernel)
        /*0020*/ 	.word	0x00000000
.L_5:


//--------------------- .nv.compat                --------------------------
	.section	.nv.compat,"",@"SHT_CUDA_COMPAT_INFO"
	.align	4
        /*0000*/ 	.byte	0x02, 0x09, 0x00, 0x00, 0x02, 0x02, 0x01, 0x00, 0x02, 0x05, 0x05, 0x00, 0x03, 0x07, 0x01, 0x01
        /*0010*/ 	.byte	0x02, 0x03, 0x00, 0x00, 0x02, 0x06, 0x01, 0x00, 0x04, 0x0b, 0x08, 0x00, 0x09, 0x00, 0x00, 0x00
        /*0020*/ 	.byte	0x00, 0x00, 0x00, 0x00


//--------------------- .nv.info.JCudaVectorAddKernel --------------------------
	.section	.nv.info.JCudaVectorAddKernel,"",@"SHT_CUDA_INFO"
	.sectionflags	@""
	.align	4


	//----- nvinfo : EIATTR_CUDA_API_VERSION
	.align		4
        /*0000*/ 	.byte	0x04, 0x37
        /*0002*/ 	.short	(.L_7 - .L_6)
.L_6:
        /*0004*/ 	.word	0x00000082


	//----- nvinfo : EIATTR_KPARAM_INFO
	.align		4
.L_7:
        /*0008*/ 	.byte	0x04, 0x17
        /*000a*/ 	.short	(.L_9 - .L_8)
.L_8:
        /*000c*/ 	.word	0x00000000
        /*0010*/ 	.short	0x0003
        /*0012*/ 	.short	0x0018
        /*0014*/ 	.byte	0x00, 0xf5, 0x21, 0x00


	//----- nvinfo : EIATTR_KPARAM_INFO
	.align		4
.L_9:
        /*0018*/ 	.byte	0x04, 0x17
        /*001a*/ 	.short	(.L_11 - .L_10)
.L_10:
        /*001c*/ 	.word	0x00000000
        /*0020*/ 	.short	0x0002
        /*0022*/ 	.short	0x0010
        /*0024*/ 	.byte	0x00, 0xf5, 0x21, 0x00


	//----- nvinfo : EIATTR_KPARAM_INFO
	.align		4
.L_11:
        /*0028*/ 	.byte	0x04, 0x17
        /*002a*/ 	.short	(.L_13 - .L_12)
.L_12:
        /*002c*/ 	.word	0x00000000
        /*0030*/ 	.short	0x0001
        /*0032*/ 	.short	0x0008
        /*0034*/ 	.byte	0x00, 0xf5, 0x21, 0x00


	//----- nvinfo : EIATTR_KPARAM_INFO
	.align		4
.L_13:
        /*0038*/ 	.byte	0x04, 0x17
        /*003a*/ 	.short	(.L_15 - .L_14)
.L_14:
        /*003c*/ 	.word	0x00000000
        /*0040*/ 	.short	0x0000
        /*0042*/ 	.short	0x0000
        /*0044*/ 	.byte	0x00, 0xf0, 0x11, 0x00


	//----- nvinfo : EIATTR_SPARSE_MMA_MASK
	.align		4
.L_15:
        /*0048*/ 	.byte	0x03, 0x50
        /*004a*/ 	.short	0x0000


	//----- nvinfo : EIATTR_MAXREG_COUNT
	.align		4
        /*004c*/ 	.byte	0x03, 0x1b
        /*004e*/ 	.short	0x00ff


	//----- nvinfo : EIATTR_MERCURY_ISA_VERSION
	.align		4
        /*0050*/ 	.byte	0x03, 0x5f
        /*0052*/ 	.short	0x0101


	//----- nvinfo : EIATTR_VRC_CTA_INIT_COUNT
	.align		4
        /*0054*/ 	.byte	0x02, 0x4a
	.zero		1
	.zero		1


	//----- nvinfo : EIATTR_EXIT_INSTR_OFFSETS
	.align		4
        /*0058*/ 	.byte	0x04, 0x1c
        /*005a*/ 	.short	(.L_17 - .L_16)


	//   ....[0]....
.L_16:
        /*005c*/ 	.word	0x00000070


	//   ....[1]....
        /*0060*/ 	.word	0x00000130


	//----- nvinfo : EIATTR_CBANK_PARAM_SIZE
	.align		4
.L_17:
        /*0064*/ 	.byte	0x03, 0x19
        /*0066*/ 	.short	0x0020


	//----- nvinfo : EIATTR_PARAM_CBANK
	.align		4
        /*0068*/ 	.byte	0x04, 0x0a
        /*006a*/ 	.short	(.L_19 - .L_18)
	.align		4
.L_18:
        /*006c*/ 	.word	index@(.nv.constant0.JCudaVectorAddKernel)
        /*0070*/ 	.short	0x0380
        /*0072*/ 	.short	0x0020


	//----- nvinfo : EIATTR_SW_WAR
	.align		4
.L_19:
        /*0074*/ 	.byte	0x04, 0x36
        /*0076*/ 	.short	(.L_21 - .L_20)
.L_20:
        /*0078*/ 	.word	0x00000008
.L_21:


//--------------------- .nv.callgraph             --------------------------
	.section	.nv.callgraph,"",@"SHT_CUDA_CALLGRAPH"
	.align	4
	.sectionentsize	8
	.align		4
        /*0000*/ 	.word	0x00000000
	.align		4
        /*0004*/ 	.word	0xffffffff
	.align		4
        /*0008*/ 	.word	0x00000000
	.align		4
        /*000c*/ 	.word	0xfffffffe
	.align		4
        /*0010*/ 	.word	0x00000000
	.align		4
        /*0014*/ 	.word	0xfffffffd
	.align		4
        /*0018*/ 	.word	0x00000000
	.align		4
        /*001c*/ 	.word	0xfffffffc


//--------------------- .text.JCudaVectorAddKernel --------------------------
	.section	.text.JCudaVectorAddKernel,"ax",@progbits
	.align	128
        .global         JCudaVectorAddKernel
        .type           JCudaVectorAddKernel,@function
        .size           JCudaVectorAddKernel,(.L_x_1 - JCudaVectorAddKernel)
        .other          JCudaVectorAddKernel,@"STO_CUDA_ENTRY STV_DEFAULT"
JCudaVectorAddKernel:
.text.JCudaVectorAddKernel:
[----:B------:R-:W-:Y:S01]  /*0000*/  LDC R1, c[0x0][0x37c] ;  /* 0x0000df00ff017b82 */ /* 0x000fe20000000800 */
[----:B------:R-:W0:Y:S07]  /*0010*/  S2R R0, SR_TID.X ;  /* 0x0000000000007919 */ /* 0x000e2e0000002100 */
[----:B------:R-:W0:Y:S01]  /*0020*/  S2UR UR4, SR_CTAID.X ;  /* 0x00000000000479c3 */ /* 0x000e220000002500 */
[----:B------:R-:W1:Y:S07]  /*0030*/  LDCU UR5, c[0x0][0x380] ;  /* 0x00007000ff0577ac */ /* 0x000e6e0008000800 */
[----:B------:R-:W0:Y:S02]  /*0040*/  LDC R9, c[0x0][0x360] ;  /* 0x0000d800ff097b82 */ /* 0x000e240000000800 */
[----:B0-----:R-:W-:-:S05]  /*0050*/  IMAD R9, R9, UR4, R0 ;  /* 0x0000000409097c24 */ /* 0x001fca000f8e0200 */
[----:B-1----:R-:W-:-:S13]  /*0060*/  ISETP.GE.AND P0, PT, R9, UR5, PT ;  /* 0x0000000509007c0c */ /* 0x002fda000bf06270 */
[----:B------:R-:W-:Y:S05]  /*0070*/  @P0 EXIT ;  /* 0x000000000000094d */ /* 0x000fea0003800000 */
[----:B------:R-:W0:Y:S01]  /*0080*/  LDC.64 R2, c[0x0][0x388] ;  /* 0x0000e200ff027b82 */ /* 0x000e220000000a00 */
[----:B------:R-:W1:Y:S07]  /*0090*/  LDCU.64 UR4, c[0x0][0x358] ;  /* 0x00006b00ff0477ac */ /* 0x000e6e0008000a00 */
[----:B------:R-:W2:Y:S08]  /*00a0*/  LDC.64 R4, c[0x0][0x390] ;  /* 0x0000e400ff047b82 */ /* 0x000eb00000000a00 */
[----:B------:R-:W3:Y:S01]  /*00b0*/  LDC.64 R6, c[0x0][0x398] ;  /* 0x0000e600ff067b82 */ /* 0x000ee20000000a00 */
[----:B0-----:R-:W-:-:S06]  /*00c0*/  IMAD.WIDE R2, R9, 0x4, R2 ;  /* 0x0000000409027825 */ /* 0x001fcc00078e0202 */
[----:B-1----:R-:W4:Y:S01]  /*00d0*/  LDG.E R2, desc[UR4][R2.64] ;  /* 0x0000000402027981 */ /* 0x002f22000c1e1900 */
[----:B--2---:R-:W-:-:S06]  /*00e0*/  IMAD.WIDE R4, R9, 0x4, R4 ;  /* 0x0000000409047825 */ /* 0x004fcc00078e0204 */
[----:B------:R-:W4:Y:S01]  /*00f0*/  LDG.E R5, desc[UR4][R4.64] ;  /* 0x0000000404057981 */ /* 0x000f22000c1e1900 */
[----:B---3--:R-:W-:Y:S01]  /*0100*/  IMAD.WIDE R6, R9, 0x4, R6 ;  /* 0x0000000409067825 */ /* 0x008fe200078e0206 */
[----:B----4-:R-:W-:-:S05]  /*0110*/  IADD3 R9, PT, PT, R2, R5, RZ ;  /* 0x0000000502097210 */ /* 0x010fca0007ffe0ff */
[----:B------:R-:W-:Y:S01]  /*0120*/  STG.E desc[UR4][R6.64], R9 ;  /* 0x0000000906007986 */ /* 0x000fe2000c101904 */
[----:B------:R-:W-:Y:S05]  /*0130*/  EXIT ;  /* 0x000000000000794d */ /* 0x000fea0003800000 */
.L_x_0:
[----:B------:R-:W-:-:S00]  /*0140*/  BRA `(.L_x_0) ;  /* 0xfffffffc00fc7947 */ /* 0x000fc0000383ffff */
[----:B------:R-:W-:-:S00]  /*0150*/  NOP ;  /* 0x0000000000007918 */ /* 0x000fc00000000000 */
        /* <DEDUP_REMOVED lines=10> */
.L_x_1:


//--------------------- .nv.shared.reserved.0     --------------------------
	.section	.nv.shared.reserved.0,"aw",@nobits
	.weak		__nv_reservedSMEM_offset_0_alias
	.size		__nv_reservedSMEM_offset_0_alias, 0, 64
	.other		__nv_reservedSMEM_offset_0_alias,@"STO_CUDA_RESERVED_SHARED STV_DEFAULT"
__nv_reservedSMEM_offset_0_alias:
	.zero		0
	.zero		64


//--------------------- .nv.constant0.JCudaVectorAddKernel --------------------------
	.section	.nv.constant0.JCudaVectorAddKernel,"a",@progbits
	.sectionflags	@""
	.align	4
.nv.constant0.JCudaVectorAddKernel:
	.zero		928


//--------------------- SYMBOLS --------------------------

	.type		.nv.reservedSmem.offset0,@object
	.size		.nv.reservedSmem.offset0,0x4
